	.headerflags	@"EF_CUDA_TEXMODE_UNIFIED EF_CUDA_64BIT_ADDRESS EF_CUDA_ACCELERATORS EF_CUDA_SM90 EF_CUDA_VIRTUAL_SM(EF_CUDA_SM90)"
	.elftype	@"ET_EXEC"


//--------------------- .nv.info                  --------------------------
	.section	.nv.info,"",@"SHT_CUDA_INFO"
	.align	4


	//----- nvinfo : EIATTR_REGCOUNT
	.align		4
        /*0000*/ 	.byte	0x04, 0x2f
        /*0002*/ 	.short	(.L_3 - .L_2)
	.align		4
.L_2:
        /*0004*/ 	.word	index@(triton_poi_fused__native_batch_norm_legit_no_training_relu_27)
        /*0008*/ 	.word	0x00000012


	//----- nvinfo : EIATTR_MIN_STACK_SIZE
	.align		4
.L_3:
        /*000c*/ 	.byte	0x04, 0x12
        /*000e*/ 	.short	(.L_5 - .L_4)
	.align		4
.L_4:
        /*0010*/ 	.word	index@(triton_poi_fused__native_batch_norm_legit_no_training_relu_27)
        /*0014*/ 	.word	0x00000000


	//----- nvinfo : EIATTR_FRAME_SIZE
	.align		4
.L_5:
        /*0018*/ 	.byte	0x04, 0x11
        /*001a*/ 	.short	(.L_7 - .L_6)
	.align		4
.L_6:
        /*001c*/ 	.word	index@(triton_poi_fused__native_batch_norm_legit_no_training_relu_27)
        /*0020*/ 	.word	0x00000000


	//----- nvinfo : EIATTR_MIN_STACK_SIZE
	.align		4
.L_7:
        /*0024*/ 	.byte	0x04, 0x12
        /*0026*/ 	.short	(.L_9 - .L_8)
	.align		4
.L_8:
        /*0028*/ 	.word	index@(triton_poi_fused__native_batch_norm_legit_no_training_relu_27)
        /*002c*/ 	.word	0x00000000
.L_9:


//--------------------- .nv.info.triton_poi_fused__native_batch_norm_legit_no_training_relu_27 --------------------------
	.section	.nv.info.triton_poi_fused__native_batch_norm_legit_no_training_relu_27,"",@"SHT_CUDA_INFO"
	.sectionflags	@""
	.align	4


	//----- nvinfo : EIATTR_CUDA_API_VERSION
	.align		4
        /*0000*/ 	.byte	0x04, 0x37
        /*0002*/ 	.short	(.L_11 - .L_10)
.L_10:
        /*0004*/ 	.word	0x0000007c


	//----- nvinfo : EIATTR_KPARAM_INFO
	.align		4
.L_11:
        /*0008*/ 	.byte	0x04, 0x17
        /*000a*/ 	.short	(.L_13 - .L_12)
.L_12:
        /*000c*/ 	.word	0x00000000
        /*0010*/ 	.short	0x0006
        /*0012*/ 	.short	0x0030
        /*0014*/ 	.byte	0x00, 0xf0, 0x11, 0x00


	//----- nvinfo : EIATTR_KPARAM_INFO
	.align		4
.L_13:
        /*0018*/ 	.byte	0x04, 0x17
        /*001a*/ 	.short	(.L_15 - .L_14)
.L_14:
        /*001c*/ 	.word	0x00000000
        /*0020*/ 	.short	0x0005
        /*0022*/ 	.short	0x0028
        /*0024*/ 	.byte	0x00, 0xf4, 0x21, 0x00


	//----- nvinfo : EIATTR_KPARAM_INFO
	.align		4
.L_15:
        /*0028*/ 	.byte	0x04, 0x17
        /*002a*/ 	.short	(.L_17 - .L_16)
.L_16:
        /*002c*/ 	.word	0x00000000
        /*0030*/ 	.short	0x0004
        /*0032*/ 	.short	0x0020
        /*0034*/ 	.byte	0x00, 0xf4, 0x21, 0x00


	//----- nvinfo : EIATTR_KPARAM_INFO
	.align		4
.L_17:
        /*0038*/ 	.byte	0x04, 0x17
        /*003a*/ 	.short	(.L_19 - .L_18)
.L_18:
        /*003c*/ 	.word	0x00000000
        /*0040*/ 	.short	0x0003
        /*0042*/ 	.short	0x0018
        /*0044*/ 	.byte	0x00, 0xf4, 0x21, 0x00


	//----- nvinfo : EIATTR_KPARAM_INFO
	.align		4
.L_19:
        /*0048*/ 	.byte	0x04, 0x17
        /*004a*/ 	.short	(.L_21 - .L_20)
.L_20:
        /*004c*/ 	.word	0x00000000
        /*0050*/ 	.short	0x0002
        /*0052*/ 	.short	0x0010
        /*0054*/ 	.byte	0x00, 0xf4, 0x21, 0x00


	//----- nvinfo : EIATTR_KPARAM_INFO
	.align		4
.L_21:
        /*0058*/ 	.byte	0x04, 0x17
        /*005a*/ 	.short	(.L_23 - .L_22)
.L_22:
        /*005c*/ 	.word	0x00000000
        /*0060*/ 	.short	0x0001
        /*0062*/ 	.short	0x0008
        /*0064*/ 	.byte	0x00, 0xf4, 0x21, 0x00


	//----- nvinfo : EIATTR_KPARAM_INFO
	.align		4
.L_23:
        /*0068*/ 	.byte	0x04, 0x17
        /*006a*/ 	.short	(.L_25 - .L_24)
.L_24:
        /*006c*/ 	.word	0x00000000
        /*0070*/ 	.short	0x0000
        /*0072*/ 	.short	0x0000
        /*0074*/ 	.byte	0x00, 0xf4, 0x21, 0x00


	//----- nvinfo : EIATTR_SPARSE_MMA_MASK
	.align		4
.L_25:
        /*0078*/ 	.byte	0x03, 0x50
        /*007a*/ 	.short	0x0000


	//----- nvinfo : EIATTR_MAXREG_COUNT
	.align		4
        /*007c*/ 	.byte	0x03, 0x1b
        /*007e*/ 	.short	0x00ff


	//----- nvinfo : EIATTR_EXIT_INSTR_OFFSETS
	.align		4
        /*0080*/ 	.byte	0x04, 0x1c
        /*0082*/ 	.short	(.L_27 - .L_26)


	//   ....[0]....
.L_26:
        /*0084*/ 	.word	0x00000330


	//   ....[1]....
        /*0088*/ 	.word	0x00000350


	//----- nvinfo : EIATTR_REQNTID
	.align		4
.L_27:
        /*008c*/ 	.byte	0x04, 0x10
        /*008e*/ 	.short	(.L_29 - .L_28)
.L_28:
        /*0090*/ 	.word	0x00000080
        /*0094*/ 	.word	0x00000001
        /*0098*/ 	.word	0x00000001


	//----- nvinfo : EIATTR_CBANK_PARAM_SIZE
	.align		4
.L_29:
        /*009c*/ 	.byte	0x03, 0x19
        /*009e*/ 	.short	0x0034


	//----- nvinfo : EIATTR_PARAM_CBANK
	.align		4
        /*00a0*/ 	.byte	0x04, 0x0a
        /*00a2*/ 	.short	(.L_31 - .L_30)
	.align		4
.L_30:
        /*00a4*/ 	.word	index@(.nv.constant0.triton_poi_fused__native_batch_norm_legit_no_training_relu_27)
        /*00a8*/ 	.short	0x0210
        /*00aa*/ 	.short	0x0034


	//----- nvinfo : EIATTR_SW_WAR
	.align		4
.L_31:
        /*00ac*/ 	.byte	0x04, 0x36
        /*00ae*/ 	.short	(.L_33 - .L_32)
.L_32:
        /*00b0*/ 	.word	0x00000008
.L_33:


//--------------------- .nv.callgraph             --------------------------
	.section	.nv.callgraph,"",@"SHT_CUDA_CALLGRAPH"
	.align	4
	.sectionentsize	8
	.align		4
        /*0000*/ 	.word	0x00000000
	.align		4
        /*0004*/ 	.word	0xffffffff
	.align		4
        /*0008*/ 	.word	0x00000000
	.align		4
        /*000c*/ 	.word	0xfffffffe
	.align		4
        /*0010*/ 	.word	0x00000000
	.align		4
        /*0014*/ 	.word	0xfffffffd
	.align		4
        /*0018*/ 	.word	0x00000000
	.align		4
        /*001c*/ 	.word	0xfffffffc


//--------------------- .nv.constant4             --------------------------
	.section	.nv.constant4,"a",@progbits
	.align	8
	.align		8
.nv.constant4:
        /*0000*/ 	.dword	_$_str
	.align		8
        /*0008*/ 	.dword	_$_str_$_2


//--------------------- .text.triton_poi_fused__native_batch_norm_legit_no_training_relu_27 --------------------------
	.section	.text.triton_poi_fused__native_batch_norm_legit_no_training_relu_27,"ax",@progbits
	.align	128
        .global         triton_poi_fused__native_batch_norm_legit_no_training_relu_27
        .type           triton_poi_fused__native_batch_norm_legit_no_training_relu_27,@function
        .size           triton_poi_fused__native_batch_norm_legit_no_training_relu_27,(.L_x_1 - triton_poi_fused__native_batch_norm_legit_no_training_relu_27)
        .other          triton_poi_fused__native_batch_norm_legit_no_training_relu_27,@"STO_CUDA_ENTRY STV_DEFAULT"
triton_poi_fused__native_batch_norm_legit_no_training_relu_27:
.text.triton_poi_fused__native_batch_norm_legit_no_training_relu_27:
[----:B------:R-:W0:Y:S01]  /*0000*/  LDC R1, c[0x0][0x28] ;  /* 0x00000a00ff017b82 */ /* 0x000e220000000800 */
[----:B------:R-:W1:Y:S07]  /*0010*/  S2R R0, SR_TID.X ;  /* 0x0000000000007919 */ /* 0x000e6e0000002100 */
[----:B------:R-:W2:Y:S01]  /*0020*/  LDC.64 R8, c[0x0][0x220] ;  /* 0x00008800ff087b82 */ /* 0x000ea20000000a00 */
[----:B------:R-:W-:Y:S01]  /*0030*/  HFMA2.MMA R14, -RZ, RZ, 0, 0 ;  /* 0x00000000ff0e7435 */ /* 0x000fe200000001ff */
[----:B------:R-:W-:Y:S01]  /*0040*/  ULDC.64 UR4, c[0x0][0x208] ;  /* 0x0000820000047ab9 */ /* 0x000fe20000000a00 */
[----:B------:R-:W3:Y:S05]  /*0050*/  S2R R3, SR_CTAID.X ;  /* 0x0000000000037919 */ /* 0x000eea0000002500 */
[----:B------:R-:W4:Y:S08]  /*0060*/  LDC.64 R6, c[0x0][0x218] ;  /* 0x00008600ff067b82 */ /* 0x000f300000000a00 */
[----:B------:R-:W5:Y:S08]  /*0070*/  LDC.64 R10, c[0x0][0x228] ;  /* 0x00008a00ff0a7b82 */ /* 0x000f700000000a00 */
[----:B------:R-:W4:Y:S01]  /*0080*/  LDC.64 R12, c[0x0][0x230] ;  /* 0x00008c00ff0c7b82 */ /* 0x000f220000000a00 */
[----:B-1----:R-:W-:-:S02]  /*0090*/  LOP3.LUT R0, R0, 0x7f, RZ, 0xc0, !PT ;  /* 0x0000007f00007812 */ /* 0x002fc400078ec0ff */
[----:B---3--:R-:W-:Y:S02]  /*00a0*/  SHF.R.S32.HI R2, RZ, 0x18, R3 ;  /* 0x00000018ff027819 */ /* 0x008fe40000011403 */
[----:B------:R-:W-:Y:S02]  /*00b0*/  LEA R0, R3, R0, 0x7 ;  /* 0x0000000003007211 */ /* 0x000fe400078e38ff */
[----:B------:R-:W-:Y:S02]  /*00c0*/  SGXT R3, R2, 0x1 ;  /* 0x000000010203781a */ /* 0x000fe40000000200 */
[----:B------:R-:W-:Y:S02]  /*00d0*/  ISETP.GE.AND P0, PT, R0, 0x1800, PT ;  /* 0x000018000000780c */ /* 0x000fe40003f06270 */
[----:B------:R-:W-:-:S04]  /*00e0*/  LEA.HI R3, R3, R0, RZ, 0x2 ;  /* 0x0000000003037211 */ /* 0x000fc800078f10ff */
[----:B------:R-:W-:-:S05]  /*00f0*/  SHF.R.S32.HI R3, RZ, 0x2, R3 ;  /* 0x00000002ff037819 */ /* 0x000fca0000011403 */
[----:B------:R-:W-:-:S05]  /*0100*/  IMAD.HI R2, R3, 0x2aaaaaab, RZ ;  /* 0x2aaaaaab03027827 */ /* 0x000fca00078e02ff */
[----:B------:R-:W-:-:S04]  /*0110*/  SHF.R.U32.HI R5, RZ, 0x1f, R2 ;  /* 0x0000001fff057819 */ /* 0x000fc80000011602 */
[----:B------:R-:W-:Y:S02]  /*0120*/  LEA.HI R2, R2, R5, RZ, 0x1a ;  /* 0x0000000502027211 */ /* 0x000fe400078fd0ff */
[----:B------:R-:W1:Y:S03]  /*0130*/  LDC.64 R4, c[0x0][0x210] ;  /* 0x00008400ff047b82 */ /* 0x000e660000000a00 */
[----:B------:R-:W-:-:S04]  /*0140*/  IMAD R15, R2, -0x180, R3 ;  /* 0xfffffe80020f7824 */ /* 0x000fc800078e0203 */
[----:B--2---:R-:W-:-:S05]  /*0150*/  IMAD.WIDE R8, R15, 0x4, R8 ;  /* 0x000000040f087825 */ /* 0x004fca00078e0208 */
[----:B------:R5:W2:Y:S01]  /*0160*/  @!P0 LDG.E.EL R14, desc[UR4][R8.64] ;  /* 0x00000004080e8981 */ /* 0x000aa2000c2e1900 */
[----:B------:R-:W-:Y:S01]  /*0170*/  CS2R R2, SRZ ;  /* 0x0000000000027805 */ /* 0x000fe2000001ff00 */
[----:B----4-:R-:W-:-:S05]  /*0180*/  IMAD.WIDE R6, R15, 0x4, R6 ;  /* 0x000000040f067825 */ /* 0x010fca00078e0206 */
[----:B------:R3:W4:Y:S01]  /*0190*/  @!P0 LDG.E.EL R3, desc[UR4][R6.64] ;  /* 0x0000000406038981 */ /* 0x000722000c2e1900 */
[----:B-1----:R-:W-:-:S04]  /*01a0*/  IMAD.WIDE R4, R0, 0x4, R4 ;  /* 0x0000000400047825 */ /* 0x002fc800078e0204 */
[C---:B-----5:R-:W-:Y:S01]  /*01b0*/  IMAD.WIDE R8, R15.reuse, 0x4, R10 ;  /* 0x000000040f087825 */ /* 0x060fe200078e020a */
[----:B------:R1:W4:Y:S03]  /*01c0*/  @!P0 LDG.E R2, desc[UR4][R4.64] ;  /* 0x0000000404028981 */ /* 0x000326000c1e1900 */
[----:B0-----:R-:W-:Y:S01]  /*01d0*/  IMAD.WIDE R10, R15, 0x4, R12 ;  /* 0x000000040f0a7825 */ /* 0x001fe200078e020c */
[----:B------:R-:W-:-:S06]  /*01e0*/  CS2R R12, SRZ ;  /* 0x00000000000c7805 */ /* 0x000fcc000001ff00 */
[----:B------:R-:W5:Y:S01]  /*01f0*/  @!P0 LDG.E.EL R12, desc[UR4][R8.64] ;  /* 0x00000004080c8981 */ /* 0x000f62000c2e1900 */
[----:B---3--:R-:W-:Y:S01]  /*0200*/  MOV R6, 0x3e800000 ;  /* 0x3e80000000067802 */ /* 0x008fe20000000f00 */
[----:B-1----:R-:W0:Y:S02]  /*0210*/  LDC.64 R4, c[0x0][0x238] ;  /* 0x00008e00ff047b82 */ /* 0x002e240000000a00 */
[----:B------:R-:W5:Y:S01]  /*0220*/  @!P0 LDG.E.EL R13, desc[UR4][R10.64] ;  /* 0x000000040a0d8981 */ /* 0x000f62000c2e1900 */
[----:B--2---:R-:W-:-:S04]  /*0230*/  FADD R14, R14, 9.9999997473787516356e-06 ;  /* 0x3727c5ac0e0e7421 */ /* 0x004fc80000000000 */
[----:B------:R-:W1:Y:S02]  /*0240*/  MUFU.SQRT R15, R14 ;  /* 0x0000000e000f7308 */ /* 0x000e640000002000 */
[C---:B-1----:R-:W-:Y:S02]  /*0250*/  FSETP.GT.AND P1, PT, R15.reuse, 8.50705917302346158658e+37, PT ;  /* 0x7e8000000f00780b */ /* 0x042fe40003f24000 */
[----:B------:R-:W-:-:S11]  /*0260*/  FSETP.GEU.AND P2, PT, R15, 1.175494350822287508e-38, PT ;  /* 0x008000000f00780b */ /* 0x000fd60003f4e000 */
[----:B------:R-:W-:-:S04]  /*0270*/  @P1 FMUL R15, R15, 0.25 ;  /* 0x3e8000000f0f1820 */ /* 0x000fc80000400000 */
[----:B------:R-:W-:-:S06]  /*0280*/  @!P2 FMUL R15, R15, 16777216 ;  /* 0x4b8000000f0fa820 */ /* 0x000fcc0000400000 */
[----:B------:R-:W1:Y:S01]  /*0290*/  MUFU.RCP R15, R15 ;  /* 0x0000000f000f7308 */ /* 0x000e620000001000 */
[----:B------:R-:W-:Y:S01]  /*02a0*/  FSEL R6, R6, 1, P1 ;  /* 0x3f80000006067808 */ /* 0x000fe20000800000 */
[----:B----4-:R-:W-:-:S04]  /*02b0*/  FADD R2, -R3, R2 ;  /* 0x0000000203027221 */ /* 0x010fc80000000100 */
[----:B------:R-:W-:-:S04]  /*02c0*/  @!P2 FMUL R6, R6, 16777216 ;  /* 0x4b8000000606a820 */ /* 0x000fc80000400000 */
[----:B-1----:R-:W-:-:S04]  /*02d0*/  FMUL R3, R15, R6 ;  /* 0x000000060f037220 */ /* 0x002fc80000400000 */
[----:B------:R-:W-:-:S04]  /*02e0*/  FMUL R2, R2, R3 ;  /* 0x0000000302027220 */ /* 0x000fc80000400000 */
[----:B-----5:R-:W-:Y:S01]  /*02f0*/  FFMA R12, R2, R12, R13 ;  /* 0x0000000c020c7223 */ /* 0x020fe2000000000d */
[----:B0-----:R-:W-:-:S04]  /*0300*/  IMAD.WIDE R2, R0, 0x4, R4 ;  /* 0x0000000400027825 */ /* 0x001fc800078e0204 */
[----:B------:R-:W-:-:S04]  /*0310*/  FSETP.GEU.AND P1, PT, R12, RZ, PT ;  /* 0x000000ff0c00720b */ /* 0x000fc80003f2e000 */
[----:B------:R-:W-:Y:S01]  /*0320*/  FSEL R5, R12, RZ, P1 ;  /* 0x000000ff0c057208 */ /* 0x000fe20000800000 */
[----:B------:R-:W-:Y:S08]  /*0330*/  @P0 EXIT ;  /* 0x000000000000094d */ /* 0x000ff00003800000 */
[----:B------:R-:W-:Y:S01]  /*0340*/  STG.E desc[UR4][R2.64], R5 ;  /* 0x0000000502007986 */ /* 0x000fe2000c101904 */
[----:B------:R-:W-:Y:S05]  /*0350*/  EXIT ;  /* 0x000000000000794d */ /* 0x000fea0003800000 */
.L_x_0:
[----:B------:R-:W-:-:S00]  /*0360*/  BRA `(.L_x_0) ;  /* 0xfffffffc00fc7947 */ /* 0x000fc0000383ffff */
[----:B------:R-:W-:-:S00]  /*0370*/  NOP ;  /* 0x0000000000007918 */ /* 0x000fc00000000000 */
        /* <DEDUP_REMOVED lines=8> */
.L_x_1:


//--------------------- .nv.global.init           --------------------------
	.section	.nv.global.init,"aw",@progbits
.nv.global.init:
	.type		_$_str,@object
	.size		_$_str,(_$_str_$_2 - _$_str)
_$_str:
        /*0000*/ 	.byte	0x5f, 0x5f, 0x43, 0x55, 0x44, 0x41, 0x5f, 0x46, 0x54, 0x5a, 0x00
	.type		_$_str_$_2,@object
	.size		_$_str_$_2,(.L_1 - _$_str_$_2)
_$_str_$_2:
        /*000b*/ 	.byte	0x5f, 0x5f, 0x43, 0x55, 0x44, 0x41, 0x5f, 0x50, 0x52, 0x45, 0x43, 0x5f, 0x53, 0x51, 0x52, 0x54
        /*001b*/ 	.byte	0x00
.L_1:


//--------------------- .nv.constant0.triton_poi_fused__native_batch_norm_legit_no_training_relu_27 --------------------------
	.section	.nv.constant0.triton_poi_fused__native_batch_norm_legit_no_training_relu_27,"a",@progbits
	.sectionflags	@""
	.align	4
.nv.constant0.triton_poi_fused__native_batch_norm_legit_no_training_relu_27:
	.zero		580
